//
// Generated by NVIDIA NVVM Compiler
//
// Compiler Build ID: CL-36424714
// Cuda compilation tools, release 13.0, V13.0.88
// Based on NVVM 20.0.0
//

.version 9.0
.target sm_100
.address_size 64

	// .globl	_Z15sumVectorKernelPdS_

.visible .entry _Z15sumVectorKernelPdS_(
	.param .u64 .ptr .align 1 _Z15sumVectorKernelPdS__param_0,
	.param .u64 .ptr .align 1 _Z15sumVectorKernelPdS__param_1
)
{
	.reg .pred 	%p<11>;
	.reg .b32 	%r<5>;
	.reg .b64 	%rd<9>;
	.reg .b64 	%fd<29>;

	ld.param.u64 	%rd3, [_Z15sumVectorKernelPdS__param_0];
	ld.param.u64 	%rd2, [_Z15sumVectorKernelPdS__param_1];
	cvta.to.global.u64 	%rd4, %rd3;
	mov.u32 	%r1, %ctaid.x;
	shl.b32 	%r3, %r1, 9;
	mov.u32 	%r2, %tid.x;
	add.s32 	%r4, %r3, %r2;
	mul.wide.s32 	%rd5, %r4, 8;
	add.s64 	%rd1, %rd4, %rd5;
	setp.gt.u32 	%p1, %r2, 255;
	@%p1 bra 	$L__BB0_2;
	ld.global.f64 	%fd1, [%rd1+2048];
	ld.global.f64 	%fd2, [%rd1];
	add.f64 	%fd3, %fd1, %fd2;
	st.global.f64 	[%rd1], %fd3;
$L__BB0_2:
	bar.sync 	0;
	setp.gt.u32 	%p2, %r2, 127;
	@%p2 bra 	$L__BB0_4;
	ld.global.f64 	%fd4, [%rd1+1024];
	ld.global.f64 	%fd5, [%rd1];
	add.f64 	%fd6, %fd4, %fd5;
	st.global.f64 	[%rd1], %fd6;
$L__BB0_4:
	bar.sync 	0;
	setp.gt.u32 	%p3, %r2, 63;
	@%p3 bra 	$L__BB0_6;
	ld.global.f64 	%fd7, [%rd1+512];
	ld.global.f64 	%fd8, [%rd1];
	add.f64 	%fd9, %fd7, %fd8;
	st.global.f64 	[%rd1], %fd9;
$L__BB0_6:
	bar.sync 	0;
	setp.gt.u32 	%p4, %r2, 31;
	@%p4 bra 	$L__BB0_8;
	ld.global.f64 	%fd10, [%rd1+256];
	ld.global.f64 	%fd11, [%rd1];
	add.f64 	%fd12, %fd10, %fd11;
	st.global.f64 	[%rd1], %fd12;
$L__BB0_8:
	bar.sync 	0;
	setp.gt.u32 	%p5, %r2, 15;
	@%p5 bra 	$L__BB0_10;
	ld.global.f64 	%fd13, [%rd1+128];
	ld.global.f64 	%fd14, [%rd1];
	add.f64 	%fd15, %fd13, %fd14;
	st.global.f64 	[%rd1], %fd15;
$L__BB0_10:
	bar.sync 	0;
	setp.gt.u32 	%p6, %r2, 7;
	@%p6 bra 	$L__BB0_12;
	ld.global.f64 	%fd16, [%rd1+64];
	ld.global.f64 	%fd17, [%rd1];
	add.f64 	%fd18, %fd16, %fd17;
	st.global.f64 	[%rd1], %fd18;
$L__BB0_12:
	bar.sync 	0;
	setp.gt.u32 	%p7, %r2, 3;
	@%p7 bra 	$L__BB0_14;
	ld.global.f64 	%fd19, [%rd1+32];
	ld.global.f64 	%fd20, [%rd1];
	add.f64 	%fd21, %fd19, %fd20;
	st.global.f64 	[%rd1], %fd21;
$L__BB0_14:
	bar.sync 	0;
	setp.gt.u32 	%p8, %r2, 1;
	@%p8 bra 	$L__BB0_16;
	ld.global.f64 	%fd22, [%rd1+16];
	ld.global.f64 	%fd23, [%rd1];
	add.f64 	%fd24, %fd22, %fd23;
	st.global.f64 	[%rd1], %fd24;
$L__BB0_16:
	bar.sync 	0;
	setp.ne.s32 	%p9, %r2, 0;
	@%p9 bra 	$L__BB0_18;
	ld.global.f64 	%fd25, [%rd1+8];
	ld.global.f64 	%fd26, [%rd1];
	add.f64 	%fd27, %fd25, %fd26;
	st.global.f64 	[%rd1], %fd27;
$L__BB0_18:
	setp.ne.s32 	%p10, %r2, 0;
	bar.sync 	0;
	@%p10 bra 	$L__BB0_20;
	ld.global.f64 	%fd28, [%rd1];
	cvta.to.global.u64 	%rd6, %rd2;
	mul.wide.u32 	%rd7, %r1, 8;
	add.s64 	%rd8, %rd6, %rd7;
	st.global.f64 	[%rd8], %fd28;
$L__BB0_20:
	ret;

}


// ===== COMPILED SASS (sm_100) =====

	.target	sm_100

	.elftype	@"ET_EXEC"


//--------------------- .note.nv.tkinfo           --------------------------
	.section	.note.nv.tkinfo,"",@"SHT_NOTE"
	.sectionflags	@"SHF_NOTE_NV_TKINFO"
	.tkinfo
        /*0018*/ 	.word	0x00000002
        /*0030*/ 	.string	""
        /*0030*/ 	.string	"ptxas"
        /*0030*/ 	.string	"Cuda compilation tools, release 13.0, V13.0.88"
        /*0030*/ 	.string	"Build cuda_13.0.r13.0/compiler.36424714_0"
        /*0030*/ 	.string	"-arch sm_100 -m 64 "



//--------------------- .note.nv.cuinfo           --------------------------
	.section	.note.nv.cuinfo,"",@"SHT_NOTE"
	.sectionflags	@"SHF_NOTE_NV_CUINFO"
        /*0018*/ 	.short	0x0002
        /*001a*/ 	.short	0x0064
        /*001c*/ 	.short	0x0082
	.zero		2


//--------------------- .nv.info                  --------------------------
	.section	.nv.info,"",@"SHT_CUDA_INFO"
	.align	4


	//----- nvinfo : EIATTR_REGCOUNT
	.align		4
        /*0000*/ 	.byte	0x04, 0x2f
        /*0002*/ 	.short	(.L_1 - .L_0)
	.align		4
.L_0:
        /*0004*/ 	.word	index@(_Z15sumVectorKernelPdS_)
        /*0008*/ 	.word	0x0000000c


	//----- nvinfo : EIATTR_FRAME_SIZE
	.align		4
.L_1:
        /*000c*/ 	.byte	0x04, 0x11
        /*000e*/ 	.short	(.L_3 - .L_2)
	.align		4
.L_2:
        /*0010*/ 	.word	index@(_Z15sumVectorKernelPdS_)
        /*0014*/ 	.word	0x00000000


	//----- nvinfo : EIATTR_MIN_STACK_SIZE
	.align		4
.L_3:
        /*0018*/ 	.byte	0x04, 0x12
        /*001a*/ 	.short	(.L_5 - .L_4)
	.align		4
.L_4:
        /*001c*/ 	.word	index@(_Z15sumVectorKernelPdS_)
        /*0020*/ 	.word	0x00000000
.L_5:


//--------------------- .nv.compat                --------------------------
	.section	.nv.compat,"",@"SHT_CUDA_COMPAT_INFO"
	.align	4
        /*0000*/ 	.byte	0x02, 0x09, 0x00, 0x00, 0x02, 0x02, 0x01, 0x00, 0x02, 0x05, 0x05, 0x00, 0x03, 0x07, 0x01, 0x01
        /*0010*/ 	.byte	0x02, 0x03, 0x00, 0x00, 0x02, 0x06, 0x01, 0x00, 0x04, 0x0b, 0x08, 0x00, 0x01, 0x00, 0x00, 0x00
        /*0020*/ 	.byte	0x00, 0x00, 0x00, 0x00


//--------------------- .nv.info._Z15sumVectorKernelPdS_ --------------------------
	.section	.nv.info._Z15sumVectorKernelPdS_,"",@"SHT_CUDA_INFO"
	.sectionflags	@""
	.align	4


	//----- nvinfo : EIATTR_CUDA_API_VERSION
	.align		4
        /*0000*/ 	.byte	0x04, 0x37
        /*0002*/ 	.short	(.L_7 - .L_6)
.L_6:
        /*0004*/ 	.word	0x00000082


	//----- nvinfo : EIATTR_KPARAM_INFO
	.align		4
.L_7:
        /*0008*/ 	.byte	0x04, 0x17
        /*000a*/ 	.short	(.L_9 - .L_8)
.L_8:
        /*000c*/ 	.word	0x00000000
        /*0010*/ 	.short	0x0001
        /*0012*/ 	.short	0x0008
        /*0014*/ 	.byte	0x00, 0xf5, 0x21, 0x00


	//----- nvinfo : EIATTR_KPARAM_INFO
	.align		4
.L_9:
        /*0018*/ 	.byte	0x04, 0x17
        /*001a*/ 	.short	(.L_11 - .L_10)
.L_10:
        /*001c*/ 	.word	0x00000000
        /*0020*/ 	.short	0x0000
        /*0022*/ 	.short	0x0000
        /*0024*/ 	.byte	0x00, 0xf5, 0x21, 0x00


	//----- nvinfo : EIATTR_SPARSE_MMA_MASK
	.align		4
.L_11:
        /*0028*/ 	.byte	0x03, 0x50
        /*002a*/ 	.short	0x0000


	//----- nvinfo : EIATTR_MAXREG_COUNT
	.align		4
        /*002c*/ 	.byte	0x03, 0x1b
        /*002e*/ 	.short	0x00ff


	//----- nvinfo : EIATTR_NUM_BARRIERS
	.align		4
        /*0030*/ 	.byte	0x02, 0x4c
        /*0032*/ 	.byte	0x01
	.zero		1


	//----- nvinfo : EIATTR_MERCURY_ISA_VERSION
	.align		4
        /*0034*/ 	.byte	0x03, 0x5f
        /*0036*/ 	.short	0x0101


	//----- nvinfo : EIATTR_VRC_CTA_INIT_COUNT
	.align		4
        /*0038*/ 	.byte	0x02, 0x4a
	.zero		1
	.zero		1


	//----- nvinfo : EIATTR_EXIT_INSTR_OFFSETS
	.align		4
        /*003c*/ 	.byte	0x04, 0x1c
        /*003e*/ 	.short	(.L_13 - .L_12)


	//   ....[0]....
.L_12:
        /*0040*/ 	.word	0x000005a0


	//   ....[1]....
        /*0044*/ 	.word	0x000005f0


	//----- nvinfo : EIATTR_CRS_STACK_SIZE
	.align		4
.L_13:
        /*0048*/ 	.byte	0x04, 0x1e
        /*004a*/ 	.short	(.L_15 - .L_14)
.L_14:
        /*004c*/ 	.word	0x00000000


	//----- nvinfo : EIATTR_CBANK_PARAM_SIZE
	.align		4
.L_15:
        /*0050*/ 	.byte	0x03, 0x19
        /*0052*/ 	.short	0x0010


	//----- nvinfo : EIATTR_PARAM_CBANK
	.align		4
        /*0054*/ 	.byte	0x04, 0x0a
        /*0056*/ 	.short	(.L_17 - .L_16)
	.align		4
.L_16:
        /*0058*/ 	.word	index@(.nv.constant0._Z15sumVectorKernelPdS_)
        /*005c*/ 	.short	0x0380
        /*005e*/ 	.short	0x0010


	//----- nvinfo : EIATTR_SW_WAR
	.align		4
.L_17:
        /*0060*/ 	.byte	0x04, 0x36
        /*0062*/ 	.short	(.L_19 - .L_18)
.L_18:
        /*0064*/ 	.word	0x00000008
.L_19:


//--------------------- .nv.callgraph             --------------------------
	.section	.nv.callgraph,"",@"SHT_CUDA_CALLGRAPH"
	.align	4
	.sectionentsize	8
	.align		4
        /*0000*/ 	.word	0x00000000
	.align		4
        /*0004*/ 	.word	0xffffffff
	.align		4
        /*0008*/ 	.word	0x00000000
	.align		4
        /*000c*/ 	.word	0xfffffffe
	.align		4
        /*0010*/ 	.word	0x00000000
	.align		4
        /*0014*/ 	.word	0xfffffffd
	.align		4
        /*0018*/ 	.word	0x00000000
	.align		4
        /*001c*/ 	.word	0xfffffffc


//--------------------- .text._Z15sumVectorKernelPdS_ --------------------------
	.section	.text._Z15sumVectorKernelPdS_,"ax",@progbits
	.align	128
        .global         _Z15sumVectorKernelPdS_
        .type           _Z15sumVectorKernelPdS_,@function
        .size           _Z15sumVectorKernelPdS_,(.L_x_19 - _Z15sumVectorKernelPdS_)
        .other          _Z15sumVectorKernelPdS_,@"STO_CUDA_ENTRY STV_DEFAULT"
_Z15sumVectorKernelPdS_:
.text._Z15sumVectorKernelPdS_:
[----:B------:R-:W-:Y:S01]  /*0000*/  LDC R1, c[0x0][0x37c] ;  /* 0x0000df00ff017b82 */ /* 0x000fe20000000800 */
[----:B------:R-:W0:Y:S07]  /*0010*/  S2R R9, SR_TID.X ;  /* 0x0000000000097919 */ /* 0x000e2e0000002100 */
[----:B------:R-:W1:Y:S01]  /*0020*/  LDC.64 R2, c[0x0][0x380] ;  /* 0x0000e000ff027b82 */ /* 0x000e620000000a00 */
[----:B------:R-:W2:Y:S01]  /*0030*/  LDCU.64 UR4, c[0x0][0x358] ;  /* 0x00006b00ff0477ac */ /* 0x000ea20008000a00 */
[----:B------:R-:W-:Y:S01]  /*0040*/  BSSY.RECONVERGENT B0, `(.L_x_0) ;  /* 0x0000012000007945 */ /* 0x000fe20003800200 */
[----:B------:R-:W3:Y:S01]  /*0050*/  S2R R0, SR_CTAID.X ;  /* 0x0000000000007919 */ /* 0x000ee20000002500 */
[----:B0-----:R-:W-:-:S02]  /*0060*/  ISETP.GT.U32.AND P6, PT, R9, 0xff, PT ;  /* 0x000000ff0900780c */ /* 0x001fc40003fc4070 */
[C---:B------:R-:W-:Y:S01]  /*0070*/  ISETP.GT.U32.AND P0, PT, R9.reuse, 0x3f, PT ;  /* 0x0000003f0900780c */ /* 0x040fe20003f04070 */
[----:B---3--:R-:W-:Y:S01]  /*0080*/  IMAD R5, R0, 0x200, R9 ;  /* 0x0000020000057824 */ /* 0x008fe200078e0209 */
[----:B------:R-:W-:Y:S02]  /*0090*/  ISETP.GT.U32.AND P5, PT, R9, 0x7f, PT ;  /* 0x0000007f0900780c */ /* 0x000fe40003fa4070 */
[----:B------:R-:W-:Y:S01]  /*00a0*/  P2R R4, PR, RZ, 0x1 ;  /* 0x00000001ff047803 */ /* 0x000fe20000000000 */
[----:B-1----:R-:W-:Y:S01]  /*00b0*/  IMAD.WIDE R2, R5, 0x8, R2 ;  /* 0x0000000805027825 */ /* 0x002fe200078e0202 */
[C---:B------:R-:W-:Y:S02]  /*00c0*/  ISETP.GT.U32.AND P4, PT, R9.reuse, 0x1f, PT ;  /* 0x0000001f0900780c */ /* 0x040fe40003f84070 */
[C---:B------:R-:W-:Y:S02]  /*00d0*/  ISETP.GT.U32.AND P3, PT, R9.reuse, 0xf, PT ;  /* 0x0000000f0900780c */ /* 0x040fe40003f64070 */
[----:B------:R-:W-:-:S02]  /*00e0*/  ISETP.GT.U32.AND P2, PT, R9, 0x7, PT ;  /* 0x000000070900780c */ /* 0x000fc40003f44070 */
[C---:B------:R-:W-:Y:S02]  /*00f0*/  ISETP.GT.U32.AND P1, PT, R9.reuse, 0x3, PT ;  /* 0x000000030900780c */ /* 0x040fe40003f24070 */
[----:B------:R-:W-:Y:S01]  /*0100*/  ISETP.GT.U32.AND P0, PT, R9, 0x1, PT ;  /* 0x000000010900780c */ /* 0x000fe20003f04070 */
[----:B--2---:R-:W-:-:S12]  /*0110*/  @P6 BRA `(.L_x_1) ;  /* 0x0000000000106947 */ /* 0x004fd80003800000 */
[----:B------:R-:W2:Y:S04]  /*0120*/  LDG.E.64 R4, desc[UR4][R2.64+0x800] ;  /* 0x0008000402047981 */ /* 0x000ea8000c1e1b00 */
[----:B------:R-:W2:Y:S02]  /*0130*/  LDG.E.64 R6, desc[UR4][R2.64] ;  /* 0x0000000402067981 */ /* 0x000ea4000c1e1b00 */
[----:B--2---:R-:W-:-:S07]  /*0140*/  DADD R4, R4, R6 ;  /* 0x0000000004047229 */ /* 0x004fce0000000006 */
[----:B------:R0:W-:Y:S04]  /*0150*/  STG.E.64 desc[UR4][R2.64], R4 ;  /* 0x0000000402007986 */ /* 0x0001e8000c101b04 */
.L_x_1:
[----:B------:R-:W-:Y:S05]  /*0160*/  BSYNC.RECONVERGENT B0 ;  /* 0x0000000000007941 */ /* 0x000fea0003800200 */
.L_x_0:
[----:B------:R-:W-:Y:S01]  /*0170*/  BAR.SYNC.DEFER_BLOCKING 0x0 ;  /* 0x0000000000007b1d */ /* 0x000fe20000010000 */
[----:B------:R-:W-:-:S05]  /*0180*/  ISETP.NE.AND P6, PT, R9, RZ, PT ;  /* 0x000000ff0900720c */ /* 0x000fca0003fc5270 */
[----:B------:R-:W-:Y:S04]  /*0190*/  BSSY.RECONVERGENT B0, `(.L_x_2) ;  /* 0x0000006000007945 */ /* 0x000fe80003800200 */
[----:B------:R-:W-:Y:S05]  /*01a0*/  @P5 BRA `(.L_x_3) ;  /* 0x0000000000105947 */ /* 0x000fea0003800000 */
[----:B0-----:R-:W2:Y:S04]  /*01b0*/  LDG.E.64 R4, desc[UR4][R2.64+0x400] ;  /* 0x0004000402047981 */ /* 0x001ea8000c1e1b00 */
[----:B------:R-:W2:Y:S02]  /*01c0*/  LDG.E.64 R6, desc[UR4][R2.64] ;  /* 0x0000000402067981 */ /* 0x000ea4000c1e1b00 */
[----:B--2---:R-:W-:-:S07]  /*01d0*/  DADD R4, R4, R6 ;  /* 0x0000000004047229 */ /* 0x004fce0000000006 */
[----:B------:R1:W-:Y:S04]  /*01e0*/  STG.E.64 desc[UR4][R2.64], R4 ;  /* 0x0000000402007986 */ /* 0x0003e8000c101b04 */
.L_x_3:
[----:B------:R-:W-:Y:S05]  /*01f0*/  BSYNC.RECONVERGENT B0 ;  /* 0x0000000000007941 */ /* 0x000fea0003800200 */
.L_x_2:
[----:B------:R-:W-:Y:S01]  /*0200*/  BAR.SYNC.DEFER_BLOCKING 0x0 ;  /* 0x0000000000007b1d */ /* 0x000fe20000010000 */
[----:B------:R-:W-:-:S05]  /*0210*/  ISETP.GT.U32.AND P5, PT, R9, 0x3f, PT ;  /* 0x0000003f0900780c */ /* 0x000fca0003fa4070 */
[----:B------:R-:W-:Y:S08]  /*0220*/  BSSY.RECONVERGENT B0, `(.L_x_4) ;  /* 0x0000006000007945 */ /* 0x000ff00003800200 */
[----:B------:R-:W-:Y:S05]  /*0230*/  @P5 BRA `(.L_x_5) ;  /* 0x0000000000105947 */ /* 0x000fea0003800000 */
[----:B01----:R-:W2:Y:S04]  /*0240*/  LDG.E.64 R4, desc[UR4][R2.64+0x200] ;  /* 0x0002000402047981 */ /* 0x003ea8000c1e1b00 */
[----:B------:R-:W2:Y:S02]  /*0250*/  LDG.E.64 R6, desc[UR4][R2.64] ;  /* 0x0000000402067981 */ /* 0x000ea4000c1e1b00 */
[----:B--2---:R-:W-:-:S07]  /*0260*/  DADD R4, R4, R6 ;  /* 0x0000000004047229 */ /* 0x004fce0000000006 */
[----:B------:R2:W-:Y:S04]  /*0270*/  STG.E.64 desc[UR4][R2.64], R4 ;  /* 0x0000000402007986 */ /* 0x0005e8000c101b04 */
.L_x_5:
[----:B------:R-:W-:Y:S05]  /*0280*/  BSYNC.RECONVERGENT B0 ;  /* 0x0000000000007941 */ /* 0x000fea0003800200 */
.L_x_4:
[----:B------:R-:W-:Y:S06]  /*0290*/  BAR.SYNC.DEFER_BLOCKING 0x0 ;  /* 0x0000000000007b1d */ /* 0x000fec0000010000 */
[----:B------:R-:W-:Y:S04]  /*02a0*/  BSSY.RECONVERGENT B0, `(.L_x_6) ;  /* 0x0000006000007945 */ /* 0x000fe80003800200 */
[----:B------:R-:W-:Y:S05]  /*02b0*/  @P4 BRA `(.L_x_7) ;  /* 0x0000000000104947 */ /* 0x000fea0003800000 */
[----:B012---:R-:W2:Y:S04]  /*02c0*/  LDG.E.64 R4, desc[UR4][R2.64+0x100] ;  /* 0x0001000402047981 */ /* 0x007ea8000c1e1b00 */
[----:B------:R-:W2:Y:S02]  /*02d0*/  LDG.E.64 R6, desc[UR4][R2.64] ;  /* 0x0000000402067981 */ /* 0x000ea4000c1e1b00 */
[----:B--2---:R-:W-:-:S07]  /*02e0*/  DADD R4, R4, R6 ;  /* 0x0000000004047229 */ /* 0x004fce0000000006 */
[----:B------:R3:W-:Y:S04]  /*02f0*/  STG.E.64 desc[UR4][R2.64], R4 ;  /* 0x0000000402007986 */ /* 0x0007e8000c101b04 */
.L_x_7:
[----:B------:R-:W-:Y:S05]  /*0300*/  BSYNC.RECONVERGENT B0 ;  /* 0x0000000000007941 */ /* 0x000fea0003800200 */
.L_x_6:
[----:B------:R-:W-:Y:S06]  /*0310*/  BAR.SYNC.DEFER_BLOCKING 0x0 ;  /* 0x0000000000007b1d */ /* 0x000fec0000010000 */
[----:B------:R-:W-:Y:S04]  /*0320*/  BSSY.RECONVERGENT B0, `(.L_x_8) ;  /* 0x0000006000007945 */ /* 0x000fe80003800200 */
[----:B------:R-:W-:Y:S05]  /*0330*/  @P3 BRA `(.L_x_9) ;  /* 0x0000000000103947 */ /* 0x000fea0003800000 */
[----:B0123--:R-:W2:Y:S04]  /*0340*/  LDG.E.64 R4, desc[UR4][R2.64+0x80] ;  /* 0x0000800402047981 */ /* 0x00fea8000c1e1b00 */
[----:B------:R-:W2:Y:S02]  /*0350*/  LDG.E.64 R6, desc[UR4][R2.64] ;  /* 0x0000000402067981 */ /* 0x000ea4000c1e1b00 */
[----:B--2---:R-:W-:-:S07]  /*0360*/  DADD R4, R4, R6 ;  /* 0x0000000004047229 */ /* 0x004fce0000000006 */
[----:B------:R4:W-:Y:S04]  /*0370*/  STG.E.64 desc[UR4][R2.64], R4 ;  /* 0x0000000402007986 */ /* 0x0009e8000c101b04 */
.L_x_9:
[----:B------:R-:W-:Y:S05]  /*0380*/  BSYNC.RECONVERGENT B0 ;  /* 0x0000000000007941 */ /* 0x000fea0003800200 */
.L_x_8:
[----:B------:R-:W-:Y:S06]  /*0390*/  BAR.SYNC.DEFER_BLOCKING 0x0 ;  /* 0x0000000000007b1d */ /* 0x000fec0000010000 */
[----:B------:R-:W-:Y:S04]  /*03a0*/  BSSY.RECONVERGENT B0, `(.L_x_10) ;  /* 0x0000006000007945 */ /* 0x000fe80003800200 */
[----:B------:R-:W-:Y:S05]  /*03b0*/  @P2 BRA `(.L_x_11) ;  /* 0x0000000000102947 */ /* 0x000fea0003800000 */
[----:B01234-:R-:W2:Y:S04]  /*03c0*/  LDG.E.64 R4, desc[UR4][R2.64+0x40] ;  /* 0x0000400402047981 */ /* 0x01fea8000c1e1b00 */
[----:B------:R-:W2:Y:S02]  /*03d0*/  LDG.E.64 R6, desc[UR4][R2.64] ;  /* 0x0000000402067981 */ /* 0x000ea4000c1e1b00 */
[----:B--2---:R-:W-:-:S07]  /*03e0*/  DADD R4, R4, R6 ;  /* 0x0000000004047229 */ /* 0x004fce0000000006 */
[----:B------:R0:W-:Y:S04]  /*03f0*/  STG.E.64 desc[UR4][R2.64], R4 ;  /* 0x0000000402007986 */ /* 0x0001e8000c101b04 */
.L_x_11:
[----:B------:R-:W-:Y:S05]  /*0400*/  BSYNC.RECONVERGENT B0 ;  /* 0x0000000000007941 */ /* 0x000fea0003800200 */
.L_x_10:
[----:B------:R-:W-:Y:S06]  /*0410*/  BAR.SYNC.DEFER_BLOCKING 0x0 ;  /* 0x0000000000007b1d */ /* 0x000fec0000010000 */
[----:B------:R-:W-:Y:S04]  /*0420*/  BSSY.RECONVERGENT B0, `(.L_x_12) ;  /* 0x0000006000007945 */ /* 0x000fe80003800200 */
[----:B------:R-:W-:Y:S05]  /*0430*/  @P1 BRA `(.L_x_13) ;  /* 0x0000000000101947 */ /* 0x000fea0003800000 */
[----:B01234-:R-:W2:Y:S04]  /*0440*/  LDG.E.64 R4, desc[UR4][R2.64+0x20] ;  /* 0x0000200402047981 */ /* 0x01fea8000c1e1b00 */
[----:B------:R-:W2:Y:S02]  /*0450*/  LDG.E.64 R6, desc[UR4][R2.64] ;  /* 0x0000000402067981 */ /* 0x000ea4000c1e1b00 */
[----:B--2---:R-:W-:-:S07]  /*0460*/  DADD R4, R4, R6 ;  /* 0x0000000004047229 */ /* 0x004fce0000000006 */
[----:B------:R0:W-:Y:S04]  /*0470*/  STG.E.64 desc[UR4][R2.64], R4 ;  /* 0x0000000402007986 */ /* 0x0001e8000c101b04 */
.L_x_13:
[----:B------:R-:W-:Y:S05]  /*0480*/  BSYNC.RECONVERGENT B0 ;  /* 0x0000000000007941 */ /* 0x000fea0003800200 */
.L_x_12:
[----:B------:R-:W-:Y:S06]  /*0490*/  BAR.SYNC.DEFER_BLOCKING 0x0 ;  /* 0x0000000000007b1d */ /* 0x000fec0000010000 */
[----:B------:R-:W-:Y:S04]  /*04a0*/  BSSY.RECONVERGENT B0, `(.L_x_14) ;  /* 0x0000006000007945 */ /* 0x000fe80003800200 */
[----:B------:R-:W-:Y:S05]  /*04b0*/  @P0 BRA `(.L_x_15) ;  /* 0x0000000000100947 */ /* 0x000fea0003800000 */
[----:B01234-:R-:W2:Y:S04]  /*04c0*/  LDG.E.64 R4, desc[UR4][R2.64+0x10] ;  /* 0x0000100402047981 */ /* 0x01fea8000c1e1b00 */
[----:B------:R-:W2:Y:S02]  /*04d0*/  LDG.E.64 R6, desc[UR4][R2.64] ;  /* 0x0000000402067981 */ /* 0x000ea4000c1e1b00 */
[----:B--2---:R-:W-:-:S07]  /*04e0*/  DADD R4, R4, R6 ;  /* 0x0000000004047229 */ /* 0x004fce0000000006 */
[----:B------:R0:W-:Y:S04]  /*04f0*/  STG.E.64 desc[UR4][R2.64], R4 ;  /* 0x0000000402007986 */ /* 0x0001e8000c101b04 */
.L_x_15:
[----:B------:R-:W-:Y:S05]  /*0500*/  BSYNC.RECONVERGENT B0 ;  /* 0x0000000000007941 */ /* 0x000fea0003800200 */
.L_x_14:
[----:B------:R-:W-:Y:S06]  /*0510*/  BAR.SYNC.DEFER_BLOCKING 0x0 ;  /* 0x0000000000007b1d */ /* 0x000fec0000010000 */
[----:B------:R-:W-:Y:S04]  /*0520*/  BSSY.RECONVERGENT B0, `(.L_x_16) ;  /* 0x0000006000007945 */ /* 0x000fe80003800200 */
[----:B------:R-:W-:Y:S05]  /*0530*/  @P6 BRA `(.L_x_17) ;  /* 0x0000000000106947 */ /* 0x000fea0003800000 */
[----:B01234-:R-:W2:Y:S04]  /*0540*/  LDG.E.64 R4, desc[UR4][R2.64+0x8] ;  /* 0x0000080402047981 */ /* 0x01fea8000c1e1b00 */
[----:B------:R-:W2:Y:S02]  /*0550*/  LDG.E.64 R6, desc[UR4][R2.64] ;  /* 0x0000000402067981 */ /* 0x000ea4000c1e1b00 */
[----:B--2---:R-:W-:-:S07]  /*0560*/  DADD R4, R4, R6 ;  /* 0x0000000004047229 */ /* 0x004fce0000000006 */
[----:B------:R0:W-:Y:S04]  /*0570*/  STG.E.64 desc[UR4][R2.64], R4 ;  /* 0x0000000402007986 */ /* 0x0001e8000c101b04 */
.L_x_17:
[----:B------:R-:W-:Y:S05]  /*0580*/  BSYNC.RECONVERGENT B0 ;  /* 0x0000000000007941 */ /* 0x000fea0003800200 */
.L_x_16:
[----:B------:R-:W-:Y:S06]  /*0590*/  BAR.SYNC.DEFER_BLOCKING 0x0 ;  /* 0x0000000000007b1d */ /* 0x000fec0000010000 */
[----:B------:R-:W-:Y:S05]  /*05a0*/  @P6 EXIT ;  /* 0x000000000000694d */ /* 0x000fea0003800000 */
[----:B01234-:R-:W2:Y:S01]  /*05b0*/  LDG.E.64 R2, desc[UR4][R2.64] ;  /* 0x0000000402027981 */ /* 0x01fea2000c1e1b00 */
[----:B------:R-:W0:Y:S02]  /*05c0*/  LDC.64 R4, c[0x0][0x388] ;  /* 0x0000e200ff047b82 */ /* 0x000e240000000a00 */
[----:B0-----:R-:W-:-:S05]  /*05d0*/  IMAD.WIDE.U32 R4, R0, 0x8, R4 ;  /* 0x0000000800047825 */ /* 0x001fca00078e0004 */
[----:B--2---:R-:W-:Y:S01]  /*05e0*/  STG.E.64 desc[UR4][R4.64], R2 ;  /* 0x0000000204007986 */ /* 0x004fe2000c101b04 */
[----:B------:R-:W-:Y:S05]  /*05f0*/  EXIT ;  /* 0x000000000000794d */ /* 0x000fea0003800000 */
.L_x_18:
[----:B------:R-:W-:-:S00]  /*0600*/  BRA `(.L_x_18) ;  /* 0xfffffffc00fc7947 */ /* 0x000fc0000383ffff */
[----:B------:R-:W-:-:S00]  /*0610*/  NOP ;  /* 0x0000000000007918 */ /* 0x000fc00000000000 */
        /* <DEDUP_REMOVED lines=14> */
.L_x_19:


//--------------------- .nv.shared.reserved.0     --------------------------
	.section	.nv.shared.reserved.0,"aw",@nobits
	.weak		__nv_reservedSMEM_offset_0_alias
	.size		__nv_reservedSMEM_offset_0_alias, 0, 64
	.other		__nv_reservedSMEM_offset_0_alias,@"STO_CUDA_RESERVED_SHARED STV_DEFAULT"
__nv_reservedSMEM_offset_0_alias:
	.zero		0
	.zero		64


//--------------------- .nv.constant0._Z15sumVectorKernelPdS_ --------------------------
	.section	.nv.constant0._Z15sumVectorKernelPdS_,"a",@progbits
	.sectionflags	@""
	.align	4
.nv.constant0._Z15sumVectorKernelPdS_:
	.zero		912


//--------------------- SYMBOLS --------------------------

	.type		.nv.reservedSmem.offset0,@object
	.size		.nv.reservedSmem.offset0,0x4
